	.headerflags	@"EF_CUDA_TEXMODE_UNIFIED EF_CUDA_64BIT_ADDRESS EF_CUDA_ACCELERATORS EF_CUDA_SM90 EF_CUDA_VIRTUAL_SM(EF_CUDA_SM90)"
	.elftype	@"ET_EXEC"


//--------------------- .nv.info                  --------------------------
	.section	.nv.info,"",@"SHT_CUDA_INFO"
	.align	4


	//----- nvinfo : EIATTR_REGCOUNT
	.align		4
        /*0000*/ 	.byte	0x04, 0x2f
        /*0002*/ 	.short	(.L_1 - .L_0)
	.align		4
.L_0:
        /*0004*/ 	.word	index@(triton_poi_fused_max_pool2d_with_indices_12)
        /*0008*/ 	.word	0x0000001a


	//----- nvinfo : EIATTR_MIN_STACK_SIZE
	.align		4
.L_1:
        /*000c*/ 	.byte	0x04, 0x12
        /*000e*/ 	.short	(.L_3 - .L_2)
	.align		4
.L_2:
        /*0010*/ 	.word	index@(triton_poi_fused_max_pool2d_with_indices_12)
        /*0014*/ 	.word	0x00000000


	//----- nvinfo : EIATTR_FRAME_SIZE
	.align		4
.L_3:
        /*0018*/ 	.byte	0x04, 0x11
        /*001a*/ 	.short	(.L_5 - .L_4)
	.align		4
.L_4:
        /*001c*/ 	.word	index@(triton_poi_fused_max_pool2d_with_indices_12)
        /*0020*/ 	.word	0x00000000


	//----- nvinfo : EIATTR_MIN_STACK_SIZE
	.align		4
.L_5:
        /*0024*/ 	.byte	0x04, 0x12
        /*0026*/ 	.short	(.L_7 - .L_6)
	.align		4
.L_6:
        /*0028*/ 	.word	index@(triton_poi_fused_max_pool2d_with_indices_12)
        /*002c*/ 	.word	0x00000000
.L_7:


//--------------------- .nv.info.triton_poi_fused_max_pool2d_with_indices_12 --------------------------
	.section	.nv.info.triton_poi_fused_max_pool2d_with_indices_12,"",@"SHT_CUDA_INFO"
	.sectionflags	@""
	.align	4


	//----- nvinfo : EIATTR_CUDA_API_VERSION
	.align		4
        /*0000*/ 	.byte	0x04, 0x37
        /*0002*/ 	.short	(.L_9 - .L_8)
.L_8:
        /*0004*/ 	.word	0x0000007c


	//----- nvinfo : EIATTR_KPARAM_INFO
	.align		4
.L_9:
        /*0008*/ 	.byte	0x04, 0x17
        /*000a*/ 	.short	(.L_11 - .L_10)
.L_10:
        /*000c*/ 	.word	0x00000000
        /*0010*/ 	.short	0x0003
        /*0012*/ 	.short	0x0018
        /*0014*/ 	.byte	0x00, 0xf0, 0x11, 0x00


	//----- nvinfo : EIATTR_KPARAM_INFO
	.align		4
.L_11:
        /*0018*/ 	.byte	0x04, 0x17
        /*001a*/ 	.short	(.L_13 - .L_12)
.L_12:
        /*001c*/ 	.word	0x00000000
        /*0020*/ 	.short	0x0002
        /*0022*/ 	.short	0x0010
        /*0024*/ 	.byte	0x00, 0xf4, 0x21, 0x00


	//----- nvinfo : EIATTR_KPARAM_INFO
	.align		4
.L_13:
        /*0028*/ 	.byte	0x04, 0x17
        /*002a*/ 	.short	(.L_15 - .L_14)
.L_14:
        /*002c*/ 	.word	0x00000000
        /*0030*/ 	.short	0x0001
        /*0032*/ 	.short	0x0008
        /*0034*/ 	.byte	0x00, 0xf4, 0x21, 0x00


	//----- nvinfo : EIATTR_KPARAM_INFO
	.align		4
.L_15:
        /*0038*/ 	.byte	0x04, 0x17
        /*003a*/ 	.short	(.L_17 - .L_16)
.L_16:
        /*003c*/ 	.word	0x00000000
        /*0040*/ 	.short	0x0000
        /*0042*/ 	.short	0x0000
        /*0044*/ 	.byte	0x00, 0xf4, 0x21, 0x00


	//----- nvinfo : EIATTR_SPARSE_MMA_MASK
	.align		4
.L_17:
        /*0048*/ 	.byte	0x03, 0x50
        /*004a*/ 	.short	0x0000


	//----- nvinfo : EIATTR_MAXREG_COUNT
	.align		4
        /*004c*/ 	.byte	0x03, 0x1b
        /*004e*/ 	.short	0x00ff


	//----- nvinfo : EIATTR_EXIT_INSTR_OFFSETS
	.align		4
        /*0050*/ 	.byte	0x04, 0x1c
        /*0052*/ 	.short	(.L_19 - .L_18)


	//   ....[0]....
.L_18:
        /*0054*/ 	.word	0x00000860


	//   ....[1]....
        /*0058*/ 	.word	0x00000880


	//----- nvinfo : EIATTR_REQNTID
	.align		4
.L_19:
        /*005c*/ 	.byte	0x04, 0x10
        /*005e*/ 	.short	(.L_21 - .L_20)
.L_20:
        /*0060*/ 	.word	0x00000080
        /*0064*/ 	.word	0x00000001
        /*0068*/ 	.word	0x00000001


	//----- nvinfo : EIATTR_CBANK_PARAM_SIZE
	.align		4
.L_21:
        /*006c*/ 	.byte	0x03, 0x19
        /*006e*/ 	.short	0x001c


	//----- nvinfo : EIATTR_PARAM_CBANK
	.align		4
        /*0070*/ 	.byte	0x04, 0x0a
        /*0072*/ 	.short	(.L_23 - .L_22)
	.align		4
.L_22:
        /*0074*/ 	.word	index@(.nv.constant0.triton_poi_fused_max_pool2d_with_indices_12)
        /*0078*/ 	.short	0x0210
        /*007a*/ 	.short	0x001c


	//----- nvinfo : EIATTR_SW_WAR
	.align		4
.L_23:
        /*007c*/ 	.byte	0x04, 0x36
        /*007e*/ 	.short	(.L_25 - .L_24)
.L_24:
        /*0080*/ 	.word	0x00000008
.L_25:


//--------------------- .nv.callgraph             --------------------------
	.section	.nv.callgraph,"",@"SHT_CUDA_CALLGRAPH"
	.align	4
	.sectionentsize	8
	.align		4
        /*0000*/ 	.word	0x00000000
	.align		4
        /*0004*/ 	.word	0xffffffff
	.align		4
        /*0008*/ 	.word	0x00000000
	.align		4
        /*000c*/ 	.word	0xfffffffe
	.align		4
        /*0010*/ 	.word	0x00000000
	.align		4
        /*0014*/ 	.word	0xfffffffd
	.align		4
        /*0018*/ 	.word	0x00000000
	.align		4
        /*001c*/ 	.word	0xfffffffc


//--------------------- .text.triton_poi_fused_max_pool2d_with_indices_12 --------------------------
	.section	.text.triton_poi_fused_max_pool2d_with_indices_12,"ax",@progbits
	.align	128
        .global         triton_poi_fused_max_pool2d_with_indices_12
        .type           triton_poi_fused_max_pool2d_with_indices_12,@function
        .size           triton_poi_fused_max_pool2d_with_indices_12,(.L_x_1 - triton_poi_fused_max_pool2d_with_indices_12)
        .other          triton_poi_fused_max_pool2d_with_indices_12,@"STO_CUDA_ENTRY STV_DEFAULT"
triton_poi_fused_max_pool2d_with_indices_12:
.text.triton_poi_fused_max_pool2d_with_indices_12:
[----:B------:R-:W0:Y:S02]  /*0000*/  LDC R1, c[0x0][0x28] ;  /* 0x00000a00ff017b82 */ /* 0x000e240000000800 */
[----:B------:R-:W1:Y:S01]  /*0010*/  S2R R0, SR_TID.X ;  /* 0x0000000000007919 */ /* 0x000e620000002100 */
[----:B------:R-:W-:Y:S01]  /*0020*/  CS2R R8, SRZ ;  /* 0x0000000000087805 */ /* 0x000fe2000001ff00 */
[----:B------:R-:W-:Y:S01]  /*0030*/  ULDC.64 UR4, c[0x0][0x208] ;  /* 0x0000820000047ab9 */ /* 0x000fe20000000a00 */
[----:B------:R-:W2:Y:S01]  /*0040*/  S2R R3, SR_CTAID.X ;  /* 0x0000000000037919 */ /* 0x000ea20000002500 */
[----:B------:R-:W-:Y:S02]  /*0050*/  CS2R R10, SRZ ;  /* 0x00000000000a7805 */ /* 0x000fe4000001ff00 */
[----:B------:R-:W-:Y:S01]  /*0060*/  CS2R R14, SRZ ;  /* 0x00000000000e7805 */ /* 0x000fe2000001ff00 */
[----:B------:R-:W-:Y:S01]  /*0070*/  ULDC.64 UR6, c[0x0][0x220] ;  /* 0x0000880000067ab9 */ /* 0x000fe20000000a00 */
[----:B-1----:R-:W-:-:S05]  /*0080*/  IMAD.SHL.U32 R0, R0, 0x2, RZ ;  /* 0x0000000200007824 */ /* 0x002fca00078e00ff */
[----:B------:R-:W-:-:S05]  /*0090*/  LOP3.LUT R0, R0, 0xfe, RZ, 0xc0, !PT ;  /* 0x000000fe00007812 */ /* 0x000fca00078ec0ff */
[----:B--2---:R-:W-:Y:S02]  /*00a0*/  IMAD R0, R3, 0x100, R0 ;  /* 0x0000010003007824 */ /* 0x004fe400078e0200 */
[----:B------:R-:W1:Y:S03]  /*00b0*/  LDC.64 R2, c[0x0][0x210] ;  /* 0x00008400ff027b82 */ /* 0x000e660000000a00 */
[----:B------:R-:W-:Y:S02]  /*00c0*/  SHF.R.S32.HI R5, RZ, 0x1f, R0 ;  /* 0x0000001fff057819 */ /* 0x000fe40000011400 */
[----:B------:R-:W-:Y:S02]  /*00d0*/  ISETP.GE.AND P0, PT, R0, 0x400, PT ;  /* 0x000004000000780c */ /* 0x000fe40003f06270 */
[----:B------:R-:W-:-:S04]  /*00e0*/  LEA.HI R5, R5, R0, RZ, 0x8 ;  /* 0x0000000005057211 */ /* 0x000fc800078f40ff */
[----:B------:R-:W-:Y:S02]  /*00f0*/  LOP3.LUT R7, R5, 0xffffff00, RZ, 0xc0, !PT ;  /* 0xffffff0005077812 */ /* 0x000fe400078ec0ff */
[----:B------:R-:W-:-:S03]  /*0100*/  SHF.R.S32.HI R5, RZ, 0x8, R5 ;  /* 0x00000008ff057819 */ /* 0x000fc60000011405 */
[----:B------:R-:W-:Y:S01]  /*0110*/  IMAD.IADD R4, R0, 0x1, -R7 ;  /* 0x0000000100047824 */ /* 0x000fe200078e0a07 */
[----:B------:R-:W-:-:S03]  /*0120*/  CS2R R6, SRZ ;  /* 0x0000000000067805 */ /* 0x000fc6000001ff00 */
[----:B------:R-:W-:-:S04]  /*0130*/  IMAD R5, R5, 0x900, R4 ;  /* 0x0000090005057824 */ /* 0x000fc800078e0204 */
[C---:B------:R-:W-:Y:S02]  /*0140*/  VIADD R17, R5.reuse, 0x100 ;  /* 0x0000010005117836 */ /* 0x040fe40000000000 */
[----:B-1----:R-:W-:-:S04]  /*0150*/  IMAD.WIDE R12, R5, 0x4, R2 ;  /* 0x00000004050c7825 */ /* 0x002fc800078e0202 */
[--C-:B------:R-:W-:Y:S01]  /*0160*/  IMAD.WIDE R16, R17, 0x4, R2.reuse ;  /* 0x0000000411107825 */ /* 0x100fe200078e0202 */
[----:B------:R1:W2:Y:S03]  /*0170*/  @!P0 LDG.E.64 R8, desc[UR4][R12.64] ;  /* 0x000000040c088981 */ /* 0x0002a6000c1e1b00 */
[----:B------:R-:W-:Y:S01]  /*0180*/  VIADD R19, R5, 0x200 ;  /* 0x0000020005137836 */ /* 0x000fe20000000000 */
[----:B------:R3:W2:Y:S03]  /*0190*/  @!P0 LDG.E.64 R6, desc[UR4][R16.64] ;  /* 0x0000000410068981 */ /* 0x0006a6000c1e1b00 */
[----:B------:R-:W-:-:S05]  /*01a0*/  IMAD.WIDE R18, R19, 0x4, R2 ;  /* 0x0000000413127825 */ /* 0x000fca00078e0202 */
[----:B------:R-:W4:Y:S01]  /*01b0*/  @!P0 LDG.E.64 R10, desc[UR4][R18.64] ;  /* 0x00000004120a8981 */ /* 0x000f22000c1e1b00 */
[----:B------:R-:W-:-:S04]  /*01c0*/  VIADD R21, R5, 0x300 ;  /* 0x0000030005157836 */ /* 0x000fc80000000000 */
[----:B------:R-:W-:-:S05]  /*01d0*/  IMAD.WIDE R20, R21, 0x4, R2 ;  /* 0x0000000415147825 */ /* 0x000fca00078e0202 */
[----:B------:R-:W5:Y:S01]  /*01e0*/  @!P0 LDG.E.64 R14, desc[UR4][R20.64] ;  /* 0x00000004140e8981 */ /* 0x000f62000c1e1b00 */
[----:B------:R-:W-:Y:S01]  /*01f0*/  VIADD R23, R5, 0x400 ;  /* 0x0000040005177836 */ /* 0x000fe20000000000 */
[----:B-1----:R-:W-:-:S03]  /*0200*/  CS2R R12, SRZ ;  /* 0x00000000000c7805 */ /* 0x002fc6000001ff00 */
[----:B---3--:R-:W-:-:S05]  /*0210*/  IMAD.WIDE R16, R23, 0x4, R2 ;  /* 0x0000000417107825 */ /* 0x008fca00078e0202 */
[----:B------:R1:W3:Y:S01]  /*0220*/  @!P0 LDG.E.64 R12, desc[UR4][R16.64] ;  /* 0x00000004100c8981 */ /* 0x0002e2000c1e1b00 */
[C---:B--2---:R-:W-:Y:S02]  /*0230*/  FSETP.GT.AND P6, PT, R6.reuse, R8, PT ;  /* 0x000000080600720b */ /* 0x044fe40003fc4000 */
[C---:B------:R-:W-:Y:S02]  /*0240*/  FSETP.GT.AND P1, PT, R7.reuse, R9, PT ;  /* 0x000000090700720b */ /* 0x040fe40003f24000 */
[----:B------:R-:W-:Y:S02]  /*0250*/  FSETP.NAN.AND P3, PT, R6, R6, PT ;  /* 0x000000060600720b */ /* 0x000fe40003f68000 */
[----:B------:R-:W-:Y:S02]  /*0260*/  FSETP.NAN.AND P4, PT, R7, R7, PT ;  /* 0x000000070700720b */ /* 0x000fe40003f88000 */
[----:B----4-:R-:W-:Y:S02]  /*0270*/  FSETP.NAN.AND P2, PT, R10, R10, PT ;  /* 0x0000000a0a00720b */ /* 0x010fe40003f48000 */
[----:B------:R-:W-:-:S03]  /*0280*/  SEL R4, RZ, 0x1, !P1 ;  /* 0x00000001ff047807 */ /* 0x000fc60004800000 */
[----:B------:R-:W-:Y:S02]  /*0290*/  @!P6 SEL R6, R6, R8, P3 ;  /* 0x000000080606e207 */ /* 0x000fe40001800000 */
[----:B------:R-:W-:Y:S02]  /*02a0*/  FSETP.NAN.AND P3, PT, R11, R11, PT ;  /* 0x0000000b0b00720b */ /* 0x000fe40003f68000 */
[----:B------:R-:W-:Y:S02]  /*02b0*/  FSETP.GEU.AND P5, PT, R6, R10, PT ;  /* 0x0000000a0600720b */ /* 0x000fe40003fae000 */
[----:B------:R-:W-:Y:S02]  /*02c0*/  @!P1 SEL R7, R7, R9, P4 ;  /* 0x0000000907079207 */ /* 0x000fe40002000000 */
[----:B------:R-:W-:Y:S02]  /*02d0*/  CS2R R8, SRZ ;  /* 0x0000000000087805 */ /* 0x000fe4000001ff00 */
[----:B------:R-:W-:-:S02]  /*02e0*/  @!P2 SEL R10, R10, R6, !P5 ;  /* 0x000000060a0aa207 */ /* 0x000fc40006800000 */
[----:B-----5:R-:W-:Y:S02]  /*02f0*/  FSETP.NAN.AND P2, PT, R15, R15, PT ;  /* 0x0000000f0f00720b */ /* 0x020fe40003f48000 */
[----:B------:R-:W-:Y:S02]  /*0300*/  FSETP.GEU.AND P4, PT, R7, R11, PT ;  /* 0x0000000b0700720b */ /* 0x000fe40003f8e000 */
[----:B------:R-:W-:Y:S02]  /*0310*/  FSETP.NAN.AND P1, PT, R14, R14, PT ;  /* 0x0000000e0e00720b */ /* 0x000fe40003f28000 */
[----:B------:R-:W-:Y:S02]  /*0320*/  @!P3 SEL R11, R11, R7, !P4 ;  /* 0x000000070b0bb207 */ /* 0x000fe40006000000 */
[----:B-1----:R-:W-:Y:S02]  /*0330*/  P2R R16, PR, RZ, 0x20 ;  /* 0x00000020ff107803 */ /* 0x002fe40000000000 */
[----:B------:R-:W-:-:S02]  /*0340*/  FSETP.GEU.AND P5, PT, R11, R15, PT ;  /* 0x0000000f0b00720b */ /* 0x000fc40003fae000 */
[----:B------:R-:W-:Y:S02]  /*0350*/  FSETP.GEU.AND P3, PT, R10, R14, PT ;  /* 0x0000000e0a00720b */ /* 0x000fe40003f6e000 */
[----:B------:R-:W-:Y:S01]  /*0360*/  @!P2 SEL R15, R15, R11, !P5 ;  /* 0x0000000b0f0fa207 */ /* 0x000fe20006800000 */
[----:B------:R-:W-:Y:S01]  /*0370*/  VIADD R11, R5, 0x500 ;  /* 0x00000500050b7836 */ /* 0x000fe20000000000 */
[----:B------:R-:W-:Y:S02]  /*0380*/  P2R R6, PR, RZ, 0x8 ;  /* 0x00000008ff067803 */ /* 0x000fe40000000000 */
[----:B------:R-:W-:Y:S01]  /*0390*/  @!P1 SEL R14, R14, R10, !P3 ;  /* 0x0000000a0e0e9207 */ /* 0x000fe20005800000 */
[----:B------:R-:W-:Y:S01]  /*03a0*/  IMAD.WIDE R10, R11, 0x4, R2 ;  /* 0x000000040b0a7825 */ /* 0x000fe200078e0202 */
[-C--:B---3--:R-:W-:Y:S02]  /*03b0*/  FSETP.NAN.AND P1, PT, R12, R12.reuse, PT ;  /* 0x0000000c0c00720b */ /* 0x088fe40003f28000 */
[----:B------:R-:W-:-:S02]  /*03c0*/  FSETP.GEU.AND P3, PT, R14, R12, PT ;  /* 0x0000000c0e00720b */ /* 0x000fc40003f6e000 */
[----:B------:R-:W2:Y:S01]  /*03d0*/  @!P0 LDG.E.64 R8, desc[UR4][R10.64] ;  /* 0x000000040a088981 */ /* 0x000ea2000c1e1b00 */
[-C--:B------:R-:W-:Y:S02]  /*03e0*/  FSETP.GEU.AND P2, PT, R15, R13.reuse, PT ;  /* 0x0000000d0f00720b */ /* 0x080fe40003f4e000 */
[----:B------:R-:W-:Y:S02]  /*03f0*/  P2R R17, PR, RZ, 0x8 ;  /* 0x00000008ff117803 */ /* 0x000fe40000000000 */
[----:B------:R-:W-:Y:S02]  /*0400*/  P2R R18, PR, RZ, 0x4 ;  /* 0x00000004ff127803 */ /* 0x000fe40000000000 */
[----:B------:R-:W-:Y:S02]  /*0410*/  P2R R7, PR, RZ, 0x20 ;  /* 0x00000020ff077803 */ /* 0x000fe40000000000 */
[----:B------:R-:W-:Y:S02]  /*0420*/  @!P1 SEL R12, R12, R14, !P3 ;  /* 0x0000000e0c0c9207 */ /* 0x000fe40005800000 */
[----:B------:R-:W-:-:S02]  /*0430*/  FSETP.NAN.AND P1, PT, R13, R13, PT ;  /* 0x0000000d0d00720b */ /* 0x000fc40003f28000 */
[----:B------:R-:W-:-:S04]  /*0440*/  ISETP.NE.AND P3, PT, R6, RZ, PT ;  /* 0x000000ff0600720c */ /* 0x000fc80003f65270 */
[----:B------:R-:W-:Y:S02]  /*0450*/  P2R R14, PR, RZ, 0x8 ;  /* 0x00000008ff0e7803 */ /* 0x000fe40000000000 */
[----:B------:R-:W-:-:S05]  /*0460*/  ISETP.NE.AND P3, PT, R7, RZ, PT ;  /* 0x000000ff0700720c */ /* 0x000fca0003f65270 */
[----:B------:R-:W-:Y:S02]  /*0470*/  @!P1 SEL R13, R13, R15, !P2 ;  /* 0x0000000f0d0d9207 */ /* 0x000fe40005000000 */
[----:B------:R-:W-:Y:S02]  /*0480*/  CS2R R6, SRZ ;  /* 0x0000000000067805 */ /* 0x000fe4000001ff00 */
[-C--:B--2---:R-:W-:Y:S02]  /*0490*/  FSETP.NAN.AND P1, PT, R9, R9.reuse, PT ;  /* 0x000000090900720b */ /* 0x084fe40003f28000 */
[----:B------:R-:W-:-:S11]  /*04a0*/  FSETP.GEU.AND P2, PT, R13, R9, PT ;  /* 0x000000090d00720b */ /* 0x000fd60003f4e000 */
[----:B------:R-:W-:Y:S01]  /*04b0*/  @!P1 SEL R9, R9, R13, !P2 ;  /* 0x0000000d09099207 */ /* 0x000fe20005000000 */
[----:B------:R-:W-:-:S04]  /*04c0*/  VIADD R13, R5, 0x600 ;  /* 0x00000600050d7836 */ /* 0x000fc80000000000 */
[----:B------:R-:W-:-:S05]  /*04d0*/  IMAD.WIDE R10, R13, 0x4, R2 ;  /* 0x000000040d0a7825 */ /* 0x000fca00078e0202 */
[----:B------:R1:W2:Y:S01]  /*04e0*/  @!P0 LDG.E.64 R6, desc[UR4][R10.64] ;  /* 0x000000040a068981 */ /* 0x0002a2000c1e1b00 */
[-C--:B------:R-:W-:Y:S02]  /*04f0*/  FSETP.NAN.AND P5, PT, R8, R8.reuse, PT ;  /* 0x000000080800720b */ /* 0x080fe40003fa8000 */
[----:B------:R-:W-:-:S11]  /*0500*/  FSETP.GEU.AND P1, PT, R12, R8, PT ;  /* 0x000000080c00720b */ /* 0x000fd60003f2e000 */
[----:B------:R-:W-:Y:S02]  /*0510*/  @!P5 SEL R8, R8, R12, !P1 ;  /* 0x0000000c0808d207 */ /* 0x000fe40004800000 */
[----:B------:R-:W-:Y:S02]  /*0520*/  SEL R12, RZ, 0x1, !P6 ;  /* 0x00000001ff0c7807 */ /* 0x000fe40007000000 */
[----:B------:R-:W-:Y:S01]  /*0530*/  SEL R4, R4, 0x2, P4 ;  /* 0x0000000204047807 */ /* 0x000fe20002000000 */
[----:B-1----:R-:W-:-:S04]  /*0540*/  VIADD R11, R5, 0x700 ;  /* 0x00000700050b7836 */ /* 0x002fc80000000000 */
[----:B------:R-:W-:Y:S01]  /*0550*/  IMAD.WIDE R10, R11, 0x4, R2 ;  /* 0x000000040b0a7825 */ /* 0x000fe200078e0202 */
[----:B------:R-:W-:-:S03]  /*0560*/  SEL R13, R4, 0x3, P3 ;  /* 0x00000003040d7807 */ /* 0x000fc60001800000 */
[----:B------:R-:W-:-:S04]  /*0570*/  VIADD R5, R5, 0x800 ;  /* 0x0000080005057836 */ /* 0x000fc80000000000 */
[----:B------:R-:W-:Y:S01]  /*0580*/  IMAD.WIDE R4, R5, 0x4, R2 ;  /* 0x0000000405047825 */ /* 0x000fe200078e0202 */
[----:B------:R-:W-:-:S06]  /*0590*/  CS2R R2, SRZ ;  /* 0x0000000000027805 */ /* 0x000fcc000001ff00 */
[----:B------:R-:W3:Y:S01]  /*05a0*/  @!P0 LDG.E.64 R2, desc[UR4][R4.64] ;  /* 0x0000000404028981 */ /* 0x000ee2000c1e1b00 */
[-C--:B--2---:R-:W-:Y:S02]  /*05b0*/  FSETP.NAN.AND P5, PT, R6, R6.reuse, PT ;  /* 0x000000060600720b */ /* 0x084fe40003fa8000 */
[----:B------:R-:W-:Y:S02]  /*05c0*/  FSETP.GEU.AND P6, PT, R8, R6, PT ;  /* 0x000000060800720b */ /* 0x000fe40003fce000 */
[----:B------:R-:W-:-:S09]  /*05d0*/  FSETP.NAN.AND P4, PT, R7, R7, PT ;  /* 0x000000070700720b */ /* 0x000fd20003f88000 */
[----:B------:R-:W-:Y:S02]  /*05e0*/  @!P5 SEL R6, R6, R8, !P6 ;  /* 0x000000080606d207 */ /* 0x000fe40007000000 */
[----:B------:R-:W-:-:S04]  /*05f0*/  ISETP.NE.AND P5, PT, R16, RZ, PT ;  /* 0x000000ff1000720c */ /* 0x000fc80003fa5270 */
[----:B------:R-:W-:Y:S02]  /*0600*/  SEL R12, R12, 0x2, P5 ;  /* 0x000000020c0c7807 */ /* 0x000fe40002800000 */
[----:B------:R-:W-:-:S04]  /*0610*/  FSETP.GEU.AND P5, PT, R9, R7, PT ;  /* 0x000000070900720b */ /* 0x000fc80003fae000 */
[----:B------:R-:W-:Y:S02]  /*0620*/  @!P4 SEL R7, R7, R9, !P5 ;  /* 0x000000090707c207 */ /* 0x000fe40006800000 */
[----:B------:R-:W-:-:S06]  /*0630*/  CS2R R8, SRZ ;  /* 0x0000000000087805 */ /* 0x000fcc000001ff00 */
[----:B------:R1:W2:Y:S01]  /*0640*/  @!P0 LDG.E.64 R8, desc[UR4][R10.64] ;  /* 0x000000040a088981 */ /* 0x0002a2000c1e1b00 */
[----:B------:R-:W-:-:S04]  /*0650*/  ISETP.NE.AND P3, PT, R14, RZ, PT ;  /* 0x000000ff0e00720c */ /* 0x000fc80003f65270 */
[----:B------:R-:W-:Y:S02]  /*0660*/  SEL R12, R12, 0x3, P3 ;  /* 0x000000030c0c7807 */ /* 0x000fe40001800000 */
[----:B------:R-:W-:Y:S02]  /*0670*/  ISETP.NE.AND P3, PT, R17, RZ, PT ;  /* 0x000000ff1100720c */ /* 0x000fe40003f65270 */
[----:B------:R-:W-:Y:S01]  /*0680*/  ISETP.NE.AND P4, PT, R18, RZ, PT ;  /* 0x000000ff1200720c */ /* 0x000fe20003f85270 */
[----:B-1----:R-:W1:Y:S01]  /*0690*/  LDC.64 R10, c[0x0][0x218] ;  /* 0x00008600ff0a7b82 */ /* 0x002e620000000a00 */
[----:B------:R-:W-:Y:S02]  /*06a0*/  SEL R12, R12, 0x4, P3 ;  /* 0x000000040c0c7807 */ /* 0x000fe40001800000 */
[----:B------:R-:W-:Y:S02]  /*06b0*/  SEL R13, R13, 0x4, P4 ;  /* 0x000000040d0d7807 */ /* 0x000fe40002000000 */
[----:B------:R-:W-:-:S02]  /*06c0*/  SEL R12, R12, 0x5, P1 ;  /* 0x000000050c0c7807 */ /* 0x000fc40000800000 */
[----:B------:R-:W-:Y:S02]  /*06d0*/  SEL R13, R13, 0x5, P2 ;  /* 0x000000050d0d7807 */ /* 0x000fe40001000000 */
[----:B---3--:R-:W-:Y:S02]  /*06e0*/  FSETP.NAN.AND P2, PT, R2, R2, PT ;  /* 0x000000020200720b */ /* 0x008fe40003f48000 */
[----:B------:R-:W-:Y:S02]  /*06f0*/  SEL R12, R12, 0x6, P6 ;  /* 0x000000060c0c7807 */ /* 0x000fe40003000000 */
[----:B------:R-:W-:Y:S02]  /*0700*/  FSETP.NAN.AND P6, PT, R3, R3, PT ;  /* 0x000000030300720b */ /* 0x000fe40003fc8000 */
[----:B------:R-:W-:Y:S01]  /*0710*/  SEL R13, R13, 0x6, P5 ;  /* 0x000000060d0d7807 */ /* 0x000fe20002800000 */
[----:B-1----:R-:W-:Y:S01]  /*0720*/  IMAD.WIDE R4, R0, 0x4, R10 ;  /* 0x0000000400047825 */ /* 0x002fe200078e020a */
[----:B--2---:R-:W-:-:S02]  /*0730*/  FSETP.NAN.AND P3, PT, R8, R8, PT ;  /* 0x000000080800720b */ /* 0x004fc40003f68000 */
[----:B------:R-:W-:Y:S02]  /*0740*/  FSETP.NAN.AND P4, PT, R9, R9, PT ;  /* 0x000000090900720b */ /* 0x000fe40003f88000 */
[----:B------:R-:W-:-:S09]  /*0750*/  FSETP.GEU.AND P1, PT, R6, R8, PT ;  /* 0x000000080600720b */ /* 0x000fd20003f2e000 */
[----:B------:R-:W-:Y:S02]  /*0760*/  @!P3 SEL R8, R8, R6, !P1 ;  /* 0x000000060808b207 */ /* 0x000fe40004800000 */
[----:B------:R-:W-:Y:S02]  /*0770*/  FSETP.GEU.AND P3, PT, R7, R9, PT ;  /* 0x000000090700720b */ /* 0x000fe40003f6e000 */
[----:B------:R-:W-:Y:S02]  /*0780*/  FSETP.GEU.AND P5, PT, R8, R2, PT ;  /* 0x000000020800720b */ /* 0x000fe40003fae000 */
[----:B------:R-:W-:Y:S02]  /*0790*/  @!P4 SEL R9, R9, R7, !P3 ;  /* 0x000000070909c207 */ /* 0x000fe40005800000 */
[----:B------:R-:W-:Y:S02]  /*07a0*/  SEL R12, R12, 0x7, P1 ;  /* 0x000000070c0c7807 */ /* 0x000fe40000800000 */
[----:B------:R-:W-:-:S02]  /*07b0*/  FSETP.GEU.AND P4, PT, R9, R3, PT ;  /* 0x000000030900720b */ /* 0x000fc40003f8e000 */
[----:B------:R-:W-:Y:S02]  /*07c0*/  @!P2 SEL R2, R2, R8, !P5 ;  /* 0x000000080202a207 */ /* 0x000fe40006800000 */
[----:B------:R-:W-:Y:S02]  /*07d0*/  SEL R13, R13, 0x7, P3 ;  /* 0x000000070d0d7807 */ /* 0x000fe40001800000 */
[----:B------:R-:W-:Y:S02]  /*07e0*/  SEL R8, R12, 0x8, P5 ;  /* 0x000000080c087807 */ /* 0x000fe40002800000 */
[----:B------:R-:W-:Y:S02]  /*07f0*/  @!P6 SEL R3, R3, R9, !P4 ;  /* 0x000000090303e207 */ /* 0x000fe40006000000 */
[----:B------:R-:W-:Y:S02]  /*0800*/  IADD3 R6, P1, R0, UR6, RZ ;  /* 0x0000000600067c10 */ /* 0x000fe4000ff3e0ff */
[----:B------:R-:W-:-:S02]  /*0810*/  SEL R13, R13, 0x8, P4 ;  /* 0x000000080d0d7807 */ /* 0x000fc40002000000 */
[----:B------:R-:W-:Y:S01]  /*0820*/  LOP3.LUT R8, R8, 0xff, RZ, 0xc0, !PT ;  /* 0x000000ff08087812 */ /* 0x000fe200078ec0ff */
[----:B------:R1:W-:Y:S01]  /*0830*/  @!P0 STG.E.64 desc[UR4][R4.64], R2 ;  /* 0x0000000204008986 */ /* 0x0003e2000c101b04 */
[----:B------:R-:W-:-:S03]  /*0840*/  LEA.HI.X.SX32 R7, R0, UR7, 0x1, P1 ;  /* 0x0000000700077c11 */ /* 0x000fc600088f0eff */
[----:B------:R-:W-:Y:S01]  /*0850*/  IMAD R13, R13, 0x100, R8 ;  /* 0x000001000d0d7824 */ /* 0x000fe200078e0208 */
[----:B------:R-:W-:Y:S06]  /*0860*/  @P0 EXIT ;  /* 0x000000000000094d */ /* 0x000fec0003800000 */
[----:B------:R-:W-:Y:S01]  /*0870*/  STG.E.U16 desc[UR4][R6.64], R13 ;  /* 0x0000000d06007986 */ /* 0x000fe2000c101504 */
[----:B------:R-:W-:Y:S05]  /*0880*/  EXIT ;  /* 0x000000000000794d */ /* 0x000fea0003800000 */
.L_x_0:
[----:B------:R-:W-:-:S00]  /*0890*/  BRA `(.L_x_0) ;  /* 0xfffffffc00fc7947 */ /* 0x000fc0000383ffff */
[----:B------:R-:W-:-:S00]  /*08a0*/  NOP ;  /* 0x0000000000007918 */ /* 0x000fc00000000000 */
        /* <DEDUP_REMOVED lines=13> */
.L_x_1:


//--------------------- .nv.constant0.triton_poi_fused_max_pool2d_with_indices_12 --------------------------
	.section	.nv.constant0.triton_poi_fused_max_pool2d_with_indices_12,"a",@progbits
	.sectionflags	@""
	.align	4
.nv.constant0.triton_poi_fused_max_pool2d_with_indices_12:
	.zero		556
